//
// Generated by NVIDIA NVVM Compiler
//
// Compiler Build ID: CL-36424714
// Cuda compilation tools, release 13.0, V13.0.88
// Based on NVVM 20.0.0
//

.version 9.0
.target sm_100
.address_size 64

	// .globl	setprojection

.visible .entry setprojection(
	.param .u64 .ptr .align 1 setprojection_param_0,
	.param .u32 setprojection_param_1,
	.param .u32 setprojection_param_2,
	.param .u32 setprojection_param_3,
	.param .u32 setprojection_param_4,
	.param .u32 setprojection_param_5,
	.param .u32 setprojection_param_6,
	.param .u32 setprojection_param_7
)
{
	.reg .pred 	%p<7>;
	.reg .b32 	%r<20>;
	.reg .b64 	%rd<11>;

	ld.param.u64 	%rd3, [setprojection_param_0];
	ld.param.u32 	%r2, [setprojection_param_1];
	ld.param.s32 	%rd4, [setprojection_param_2];
	ld.param.u32 	%r6, [setprojection_param_3];
	ld.param.u32 	%r4, [setprojection_param_4];
	ld.param.u32 	%r5, [setprojection_param_5];
	mov.u32 	%r7, %ctaid.x;
	mov.u32 	%r8, %ntid.x;
	mov.u32 	%r9, %tid.x;
	mad.lo.s32 	%r10, %r7, %r8, %r9;
	cvt.u64.u32 	%rd1, %r10;
	mov.u32 	%r11, %ctaid.y;
	mov.u32 	%r12, %ntid.y;
	mov.u32 	%r13, %tid.y;
	mad.lo.s32 	%r14, %r11, %r12, %r13;
	setp.ge.s64 	%p1, %rd1, %rd4;
	setp.ge.s32 	%p2, %r14, %r6;
	or.pred  	%p3, %p1, %p2;
	@%p3 bra 	$L__BB0_3;
	cvt.u64.u32 	%rd5, %r14;
	cvta.to.global.u64 	%rd6, %rd3;
	cvt.u64.u32 	%rd7, %r6;
	mad.lo.s64 	%rd8, %rd7, %rd1, %rd5;
	shl.b64 	%rd9, %rd8, 3;
	add.s64 	%rd2, %rd6, %rd9;
	mov.b32 	%r15, 0;
	st.global.u32 	[%rd2], %r15;
	st.global.u32 	[%rd2+4], %r15;
	add.s32 	%r16, %r2, 1;
	add.s32 	%r17, %r16, %r4;
	cvt.s64.s32 	%rd10, %r17;
	setp.ne.s64 	%p4, %rd1, %rd10;
	add.s32 	%r18, %r16, %r5;
	setp.ne.s32 	%p5, %r14, %r18;
	or.pred  	%p6, %p4, %p5;
	@%p6 bra 	$L__BB0_3;
	mov.b32 	%r19, 1065353216;
	st.global.u32 	[%rd2], %r19;
$L__BB0_3:
	ret;

}


// ===== COMPILED SASS (sm_100) =====

	.target	sm_100

	.elftype	@"ET_EXEC"


//--------------------- .note.nv.tkinfo           --------------------------
	.section	.note.nv.tkinfo,"",@"SHT_NOTE"
	.sectionflags	@"SHF_NOTE_NV_TKINFO"
	.tkinfo
        /*0018*/ 	.word	0x00000002
        /*0030*/ 	.string	""
        /*0030*/ 	.string	"ptxas"
        /*0030*/ 	.string	"Cuda compilation tools, release 13.0, V13.0.88"
        /*0030*/ 	.string	"Build cuda_13.0.r13.0/compiler.36424714_0"
        /*0030*/ 	.string	"-arch sm_100 -m 64 "



//--------------------- .note.nv.cuinfo           --------------------------
	.section	.note.nv.cuinfo,"",@"SHT_NOTE"
	.sectionflags	@"SHF_NOTE_NV_CUINFO"
        /*0018*/ 	.short	0x0002
        /*001a*/ 	.short	0x0064
        /*001c*/ 	.short	0x0082
	.zero		2


//--------------------- .nv.info                  --------------------------
	.section	.nv.info,"",@"SHT_CUDA_INFO"
	.align	4


	//----- nvinfo : EIATTR_REGCOUNT
	.align		4
        /*0000*/ 	.byte	0x04, 0x2f
        /*0002*/ 	.short	(.L_1 - .L_0)
	.align		4
.L_0:
        /*0004*/ 	.word	index@(setprojection)
        /*0008*/ 	.word	0x0000000a


	//----- nvinfo : EIATTR_FRAME_SIZE
	.align		4
.L_1:
        /*000c*/ 	.byte	0x04, 0x11
        /*000e*/ 	.short	(.L_3 - .L_2)
	.align		4
.L_2:
        /*0010*/ 	.word	index@(setprojection)
        /*0014*/ 	.word	0x00000000


	//----- nvinfo : EIATTR_MIN_STACK_SIZE
	.align		4
.L_3:
        /*0018*/ 	.byte	0x04, 0x12
        /*001a*/ 	.short	(.L_5 - .L_4)
	.align		4
.L_4:
        /*001c*/ 	.word	index@(setprojection)
        /*0020*/ 	.word	0x00000000
.L_5:


//--------------------- .nv.compat                --------------------------
	.section	.nv.compat,"",@"SHT_CUDA_COMPAT_INFO"
	.align	4
        /*0000*/ 	.byte	0x02, 0x09, 0x00, 0x00, 0x02, 0x02, 0x01, 0x00, 0x02, 0x05, 0x05, 0x00, 0x03, 0x07, 0x01, 0x01
        /*0010*/ 	.byte	0x02, 0x03, 0x00, 0x00, 0x02, 0x06, 0x01, 0x00, 0x04, 0x0b, 0x08, 0x00, 0x09, 0x00, 0x00, 0x00
        /*0020*/ 	.byte	0x00, 0x00, 0x00, 0x00


//--------------------- .nv.info.setprojection    --------------------------
	.section	.nv.info.setprojection,"",@"SHT_CUDA_INFO"
	.sectionflags	@""
	.align	4


	//----- nvinfo : EIATTR_CUDA_API_VERSION
	.align		4
        /*0000*/ 	.byte	0x04, 0x37
        /*0002*/ 	.short	(.L_7 - .L_6)
.L_6:
        /*0004*/ 	.word	0x00000082


	//----- nvinfo : EIATTR_KPARAM_INFO
	.align		4
.L_7:
        /*0008*/ 	.byte	0x04, 0x17
        /*000a*/ 	.short	(.L_9 - .L_8)
.L_8:
        /*000c*/ 	.word	0x00000000
        /*0010*/ 	.short	0x0007
        /*0012*/ 	.short	0x0020
        /*0014*/ 	.byte	0x00, 0xf0, 0x11, 0x00


	//----- nvinfo : EIATTR_KPARAM_INFO
	.align		4
.L_9:
        /*0018*/ 	.byte	0x04, 0x17
        /*001a*/ 	.short	(.L_11 - .L_10)
.L_10:
        /*001c*/ 	.word	0x00000000
        /*0020*/ 	.short	0x0006
        /*0022*/ 	.short	0x001c
        /*0024*/ 	.byte	0x00, 0xf0, 0x11, 0x00


	//----- nvinfo : EIATTR_KPARAM_INFO
	.align		4
.L_11:
        /*0028*/ 	.byte	0x04, 0x17
        /*002a*/ 	.short	(.L_13 - .L_12)
.L_12:
        /*002c*/ 	.word	0x00000000
        /*0030*/ 	.short	0x0005
        /*0032*/ 	.short	0x0018
        /*0034*/ 	.byte	0x00, 0xf0, 0x11, 0x00


	//----- nvinfo : EIATTR_KPARAM_INFO
	.align		4
.L_13:
        /*0038*/ 	.byte	0x04, 0x17
        /*003a*/ 	.short	(.L_15 - .L_14)
.L_14:
        /*003c*/ 	.word	0x00000000
        /*0040*/ 	.short	0x0004
        /*0042*/ 	.short	0x0014
        /*0044*/ 	.byte	0x00, 0xf0, 0x11, 0x00


	//----- nvinfo : EIATTR_KPARAM_INFO
	.align		4
.L_15:
        /*0048*/ 	.byte	0x04, 0x17
        /*004a*/ 	.short	(.L_17 - .L_16)
.L_16:
        /*004c*/ 	.word	0x00000000
        /*0050*/ 	.short	0x0003
        /*0052*/ 	.short	0x0010
        /*0054*/ 	.byte	0x00, 0xf0, 0x11, 0x00


	//----- nvinfo : EIATTR_KPARAM_INFO
	.align		4
.L_17:
        /*0058*/ 	.byte	0x04, 0x17
        /*005a*/ 	.short	(.L_19 - .L_18)
.L_18:
        /*005c*/ 	.word	0x00000000
        /*0060*/ 	.short	0x0002
        /*0062*/ 	.short	0x000c
        /*0064*/ 	.byte	0x00, 0xf0, 0x11, 0x00


	//----- nvinfo : EIATTR_KPARAM_INFO
	.align		4
.L_19:
        /*0068*/ 	.byte	0x04, 0x17
        /*006a*/ 	.short	(.L_21 - .L_20)
.L_20:
        /*006c*/ 	.word	0x00000000
        /*0070*/ 	.short	0x0001
        /*0072*/ 	.short	0x0008
        /*0074*/ 	.byte	0x00, 0xf0, 0x11, 0x00


	//----- nvinfo : EIATTR_KPARAM_INFO
	.align		4
.L_21:
        /*0078*/ 	.byte	0x04, 0x17
        /*007a*/ 	.short	(.L_23 - .L_22)
.L_22:
        /*007c*/ 	.word	0x00000000
        /*0080*/ 	.short	0x0000
        /*0082*/ 	.short	0x0000
        /*0084*/ 	.byte	0x00, 0xf5, 0x21, 0x00


	//----- nvinfo : EIATTR_SPARSE_MMA_MASK
	.align		4
.L_23:
        /*0088*/ 	.byte	0x03, 0x50
        /*008a*/ 	.short	0x0000


	//----- nvinfo : EIATTR_MAXREG_COUNT
	.align		4
        /*008c*/ 	.byte	0x03, 0x1b
        /*008e*/ 	.short	0x00ff


	//----- nvinfo : EIATTR_MERCURY_ISA_VERSION
	.align		4
        /*0090*/ 	.byte	0x03, 0x5f
        /*0092*/ 	.short	0x0101


	//----- nvinfo : EIATTR_VRC_CTA_INIT_COUNT
	.align		4
        /*0094*/ 	.byte	0x02, 0x4a
	.zero		1
	.zero		1


	//----- nvinfo : EIATTR_EXIT_INSTR_OFFSETS
	.align		4
        /*0098*/ 	.byte	0x04, 0x1c
        /*009a*/ 	.short	(.L_25 - .L_24)


	//   ....[0]....
.L_24:
        /*009c*/ 	.word	0x000000f0


	//   ....[1]....
        /*00a0*/ 	.word	0x00000240


	//   ....[2]....
        /*00a4*/ 	.word	0x00000270


	//----- nvinfo : EIATTR_CBANK_PARAM_SIZE
	.align		4
.L_25:
        /*00a8*/ 	.byte	0x03, 0x19
        /*00aa*/ 	.short	0x0024


	//----- nvinfo : EIATTR_PARAM_CBANK
	.align		4
        /*00ac*/ 	.byte	0x04, 0x0a
        /*00ae*/ 	.short	(.L_27 - .L_26)
	.align		4
.L_26:
        /*00b0*/ 	.word	index@(.nv.constant0.setprojection)
        /*00b4*/ 	.short	0x0380
        /*00b6*/ 	.short	0x0024


	//----- nvinfo : EIATTR_SW_WAR
	.align		4
.L_27:
        /*00b8*/ 	.byte	0x04, 0x36
        /*00ba*/ 	.short	(.L_29 - .L_28)
.L_28:
        /*00bc*/ 	.word	0x00000008
.L_29:


//--------------------- .nv.callgraph             --------------------------
	.section	.nv.callgraph,"",@"SHT_CUDA_CALLGRAPH"
	.align	4
	.sectionentsize	8
	.align		4
        /*0000*/ 	.word	0x00000000
	.align		4
        /*0004*/ 	.word	0xffffffff
	.align		4
        /*0008*/ 	.word	0x00000000
	.align		4
        /*000c*/ 	.word	0xfffffffe
	.align		4
        /*0010*/ 	.word	0x00000000
	.align		4
        /*0014*/ 	.word	0xfffffffd
	.align		4
        /*0018*/ 	.word	0x00000000
	.align		4
        /*001c*/ 	.word	0xfffffffc


//--------------------- .text.setprojection       --------------------------
	.section	.text.setprojection,"ax",@progbits
	.align	128
        .global         setprojection
        .type           setprojection,@function
        .size           setprojection,(.L_x_1 - setprojection)
        .other          setprojection,@"STO_CUDA_ENTRY STV_DEFAULT"
setprojection:
.text.setprojection:
[----:B------:R-:W-:Y:S01]  /*0000*/  LDC R1, c[0x0][0x37c] ;  /* 0x0000df00ff017b82 */ /* 0x000fe20000000800 */
[----:B------:R-:W0:Y:S07]  /*0010*/  S2R R0, SR_TID.X ;  /* 0x0000000000007919 */ /* 0x000e2e0000002100 */
[----:B------:R-:W0:Y:S01]  /*0020*/  LDC R7, c[0x0][0x360] ;  /* 0x0000d800ff077b82 */ /* 0x000e220000000800 */
[----:B------:R-:W1:Y:S01]  /*0030*/  LDCU UR6, c[0x0][0x38c] ;  /* 0x00007180ff0677ac */ /* 0x000e620008000800 */
[----:B------:R-:W2:Y:S01]  /*0040*/  S2R R3, SR_TID.Y ;  /* 0x0000000000037919 */ /* 0x000ea20000002200 */
[----:B------:R-:W3:Y:S05]  /*0050*/  LDCU UR7, c[0x0][0x390] ;  /* 0x00007200ff0777ac */ /* 0x000eea0008000800 */
[----:B------:R-:W0:Y:S08]  /*0060*/  S2UR UR4, SR_CTAID.X ;  /* 0x00000000000479c3 */ /* 0x000e300000002500 */
[----:B------:R-:W2:Y:S08]  /*0070*/  S2UR UR5, SR_CTAID.Y ;  /* 0x00000000000579c3 */ /* 0x000eb00000002600 */
[----:B------:R-:W2:Y:S01]  /*0080*/  LDC R2, c[0x0][0x364] ;  /* 0x0000d900ff027b82 */ /* 0x000ea20000000800 */
[----:B0-----:R-:W-:Y:S01]  /*0090*/  IMAD R7, R7, UR4, R0 ;  /* 0x0000000407077c24 */ /* 0x001fe2000f8e0200 */
[----:B-1----:R-:W-:-:S04]  /*00a0*/  USHF.R.S32.HI UR4, URZ, 0x1f, UR6 ;  /* 0x0000001fff047899 */ /* 0x002fc80008011406 */
[----:B------:R-:W-:Y:S01]  /*00b0*/  ISETP.GE.U32.AND P1, PT, R7, UR6, PT ;  /* 0x0000000607007c0c */ /* 0x000fe2000bf26070 */
[----:B--2---:R-:W-:-:S05]  /*00c0*/  IMAD R2, R2, UR5, R3 ;  /* 0x0000000502027c24 */ /* 0x004fca000f8e0203 */
[----:B---3--:R-:W-:-:S04]  /*00d0*/  ISETP.GE.AND P0, PT, R2, UR7, PT ;  /* 0x0000000702007c0c */ /* 0x008fc8000bf06270 */
[----:B------:R-:W-:-:S13]  /*00e0*/  ISETP.GE.OR.EX P0, PT, RZ, UR4, P0, P1 ;  /* 0x00000004ff007c0c */ /* 0x000fda0008706710 */
[----:B------:R-:W-:Y:S05]  /*00f0*/  @P0 EXIT ;  /* 0x000000000000094d */ /* 0x000fea0003800000 */
[----:B------:R-:W0:Y:S01]  /*0100*/  LDCU UR4, c[0x0][0x388] ;  /* 0x00007100ff0477ac */ /* 0x000e220008000800 */
[----:B------:R-:W-:Y:S01]  /*0110*/  IMAD.MOV.U32 R3, RZ, RZ, RZ ;  /* 0x000000ffff037224 */ /* 0x000fe200078e00ff */
[----:B------:R-:W1:Y:S01]  /*0120*/  LDCU UR6, c[0x0][0x398] ;  /* 0x00007300ff0677ac */ /* 0x000e620008000800 */
[----:B------:R-:W-:Y:S01]  /*0130*/  IMAD.WIDE.U32 R4, R7, UR7, R2 ;  /* 0x0000000707047c25 */ /* 0x000fe2000f8e0002 */
[----:B------:R-:W2:Y:S01]  /*0140*/  LDCU UR5, c[0x0][0x394] ;  /* 0x00007280ff0577ac */ /* 0x000ea20008000800 */
[----:B------:R-:W3:Y:S01]  /*0150*/  LDCU.64 UR10, c[0x0][0x380] ;  /* 0x00007000ff0a77ac */ /* 0x000ee20008000a00 */
[----:B------:R-:W4:Y:S01]  /*0160*/  LDCU.64 UR8, c[0x0][0x358] ;  /* 0x00006b00ff0877ac */ /* 0x000f220008000a00 */
[----:B0-----:R-:W-:-:S04]  /*0170*/  UIADD3 UR4, UPT, UPT, UR4, 0x1, URZ ;  /* 0x0000000104047890 */ /* 0x001fc8000fffe0ff */
[----:B-1----:R-:W-:Y:S02]  /*0180*/  UIADD3 UR6, UPT, UPT, UR4, UR6, URZ ;  /* 0x0000000604067290 */ /* 0x002fe4000fffe0ff */
[----:B--2---:R-:W-:-:S03]  /*0190*/  UIADD3 UR5, UPT, UPT, UR4, UR5, URZ ;  /* 0x0000000504057290 */ /* 0x004fc6000fffe0ff */
[----:B------:R-:W-:Y:S01]  /*01a0*/  UMOV UR4, URZ ;  /* 0x000000ff00047c82 */ /* 0x000fe20008000000 */
[----:B------:R-:W-:Y:S01]  /*01b0*/  ISETP.NE.AND P0, PT, R2, UR6, PT ;  /* 0x0000000602007c0c */ /* 0x000fe2000bf05270 */
[----:B------:R-:W-:Y:S01]  /*01c0*/  VIADD R3, R5, UR4 ;  /* 0x0000000405037c36 */ /* 0x000fe20008000000 */
[----:B------:R-:W-:Y:S02]  /*01d0*/  USHF.R.S32.HI UR4, URZ, 0x1f, UR5 ;  /* 0x0000001fff047899 */ /* 0x000fe40008011405 */
[----:B------:R-:W-:Y:S02]  /*01e0*/  ISETP.NE.U32.AND P1, PT, R7, UR5, PT ;  /* 0x0000000507007c0c */ /* 0x000fe4000bf25070 */
[C---:B---3--:R-:W-:Y:S02]  /*01f0*/  LEA R2, P2, R4.reuse, UR10, 0x3 ;  /* 0x0000000a04027c11 */ /* 0x048fe4000f8418ff */
[----:B------:R-:W-:Y:S02]  /*0200*/  ISETP.NE.OR.EX P0, PT, RZ, UR4, P0, P1 ;  /* 0x00000004ff007c0c */ /* 0x000fe40008705710 */
[----:B------:R-:W-:-:S05]  /*0210*/  LEA.HI.X R3, R4, UR11, R3, 0x3, P2 ;  /* 0x0000000b04037c11 */ /* 0x000fca00090f1c03 */
[----:B----4-:R0:W-:Y:S04]  /*0220*/  STG.E desc[UR8][R2.64], RZ ;  /* 0x000000ff02007986 */ /* 0x0101e8000c101908 */
[----:B------:R0:W-:Y:S02]  /*0230*/  STG.E desc[UR8][R2.64+0x4], RZ ;  /* 0x000004ff02007986 */ /* 0x0001e4000c101908 */
[----:B------:R-:W-:Y:S05]  /*0240*/  @P0 EXIT ;  /* 0x000000000000094d */ /* 0x000fea0003800000 */
[----:B------:R-:W-:-:S05]  /*0250*/  IMAD.MOV.U32 R5, RZ, RZ, 0x3f800000 ;  /* 0x3f800000ff057424 */ /* 0x000fca00078e00ff */
[----:B------:R-:W-:Y:S01]  /*0260*/  STG.E desc[UR8][R2.64], R5 ;  /* 0x0000000502007986 */ /* 0x000fe2000c101908 */
[----:B------:R-:W-:Y:S05]  /*0270*/  EXIT ;  /* 0x000000000000794d */ /* 0x000fea0003800000 */
.L_x_0:
[----:B------:R-:W-:-:S00]  /*0280*/  BRA `(.L_x_0) ;  /* 0xfffffffc00fc7947 */ /* 0x000fc0000383ffff */
[----:B------:R-:W-:-:S00]  /*0290*/  NOP ;  /* 0x0000000000007918 */ /* 0x000fc00000000000 */
        /* <DEDUP_REMOVED lines=14> */
.L_x_1:


//--------------------- .nv.shared.reserved.0     --------------------------
	.section	.nv.shared.reserved.0,"aw",@nobits
	.weak		__nv_reservedSMEM_offset_0_alias
	.size		__nv_reservedSMEM_offset_0_alias, 0, 64
	.other		__nv_reservedSMEM_offset_0_alias,@"STO_CUDA_RESERVED_SHARED STV_DEFAULT"
__nv_reservedSMEM_offset_0_alias:
	.zero		0
	.zero		64


//--------------------- .nv.constant0.setprojection --------------------------
	.section	.nv.constant0.setprojection,"a",@progbits
	.sectionflags	@""
	.align	4
.nv.constant0.setprojection:
	.zero		932


//--------------------- SYMBOLS --------------------------

	.type		.nv.reservedSmem.offset0,@object
	.size		.nv.reservedSmem.offset0,0x4
